//
// Generated by NVIDIA NVVM Compiler
//
// Compiler Build ID: CL-36424714
// Cuda compilation tools, release 13.0, V13.0.88
// Based on NVVM 20.0.0
//

.version 9.0
.target sm_100
.address_size 64

	// .globl	_Z20transformacao_linearPdS_S_iiii

.visible .entry _Z20transformacao_linearPdS_S_iiii(
	.param .u64 .ptr .align 1 _Z20transformacao_linearPdS_S_iiii_param_0,
	.param .u64 .ptr .align 1 _Z20transformacao_linearPdS_S_iiii_param_1,
	.param .u64 .ptr .align 1 _Z20transformacao_linearPdS_S_iiii_param_2,
	.param .u32 _Z20transformacao_linearPdS_S_iiii_param_3,
	.param .u32 _Z20transformacao_linearPdS_S_iiii_param_4,
	.param .u32 _Z20transformacao_linearPdS_S_iiii_param_5,
	.param .u32 _Z20transformacao_linearPdS_S_iiii_param_6
)
{
	.reg .pred 	%p<15>;
	.reg .b32 	%r<57>;
	.reg .b64 	%rd<43>;
	.reg .b64 	%fd<112>;

	ld.param.u64 	%rd11, [_Z20transformacao_linearPdS_S_iiii_param_0];
	ld.param.u64 	%rd12, [_Z20transformacao_linearPdS_S_iiii_param_1];
	ld.param.u64 	%rd10, [_Z20transformacao_linearPdS_S_iiii_param_2];
	ld.param.u32 	%r29, [_Z20transformacao_linearPdS_S_iiii_param_3];
	ld.param.u32 	%r27, [_Z20transformacao_linearPdS_S_iiii_param_4];
	ld.param.u32 	%r28, [_Z20transformacao_linearPdS_S_iiii_param_5];
	ld.param.u32 	%r30, [_Z20transformacao_linearPdS_S_iiii_param_6];
	cvta.to.global.u64 	%rd1, %rd12;
	cvta.to.global.u64 	%rd2, %rd11;
	mov.u32 	%r31, %tid.x;
	mov.u32 	%r32, %ntid.x;
	mov.u32 	%r33, %ctaid.x;
	mad.lo.s32 	%r1, %r32, %r33, %r31;
	mov.u32 	%r34, %tid.y;
	mov.u32 	%r35, %ntid.y;
	mov.u32 	%r36, %ctaid.y;
	mad.lo.s32 	%r37, %r35, %r36, %r34;
	mov.u32 	%r38, %tid.z;
	mov.u32 	%r39, %ntid.z;
	mov.u32 	%r40, %ctaid.z;
	mad.lo.s32 	%r3, %r39, %r40, %r38;
	setp.ge.s32 	%p1, %r1, %r30;
	setp.ge.s32 	%p2, %r37, %r29;
	or.pred  	%p3, %p1, %p2;
	setp.ge.s32 	%p4, %r3, %r28;
	or.pred  	%p5, %p4, %p3;
	@%p5 bra 	$L__BB0_15;
	setp.lt.s32 	%p6, %r27, 1;
	mov.f64 	%fd111, 0d0000000000000000;
	@%p6 bra 	$L__BB0_14;
	mad.lo.s32 	%r42, %r28, %r1, %r3;
	mul.lo.s32 	%r4, %r42, %r27;
	mul.lo.s32 	%r5, %r27, %r37;
	and.b32  	%r6, %r27, 15;
	setp.lt.u32 	%p7, %r27, 16;
	mov.f64 	%fd111, 0d0000000000000000;
	mov.b32 	%r53, 0;
	@%p7 bra 	$L__BB0_5;
	and.b32  	%r53, %r27, 2147483632;
	neg.s32 	%r51, %r53;
	add.s64 	%rd3, %rd2, 64;
	mul.wide.u32 	%rd13, %r5, 8;
	add.s64 	%rd14, %rd13, %rd1;
	add.s64 	%rd41, %rd14, 64;
	mov.f64 	%fd111, 0d0000000000000000;
	mov.u32 	%r50, %r4;
$L__BB0_4:
	.pragma "nounroll";
	mul.wide.s32 	%rd15, %r50, 8;
	add.s64 	%rd16, %rd3, %rd15;
	ld.global.f64 	%fd18, [%rd16+-64];
	ld.global.f64 	%fd19, [%rd41+-64];
	fma.rn.f64 	%fd20, %fd18, %fd19, %fd111;
	ld.global.f64 	%fd21, [%rd16+-56];
	ld.global.f64 	%fd22, [%rd41+-56];
	fma.rn.f64 	%fd23, %fd21, %fd22, %fd20;
	ld.global.f64 	%fd24, [%rd16+-48];
	ld.global.f64 	%fd25, [%rd41+-48];
	fma.rn.f64 	%fd26, %fd24, %fd25, %fd23;
	ld.global.f64 	%fd27, [%rd16+-40];
	ld.global.f64 	%fd28, [%rd41+-40];
	fma.rn.f64 	%fd29, %fd27, %fd28, %fd26;
	ld.global.f64 	%fd30, [%rd16+-32];
	ld.global.f64 	%fd31, [%rd41+-32];
	fma.rn.f64 	%fd32, %fd30, %fd31, %fd29;
	ld.global.f64 	%fd33, [%rd16+-24];
	ld.global.f64 	%fd34, [%rd41+-24];
	fma.rn.f64 	%fd35, %fd33, %fd34, %fd32;
	ld.global.f64 	%fd36, [%rd16+-16];
	ld.global.f64 	%fd37, [%rd41+-16];
	fma.rn.f64 	%fd38, %fd36, %fd37, %fd35;
	ld.global.f64 	%fd39, [%rd16+-8];
	ld.global.f64 	%fd40, [%rd41+-8];
	fma.rn.f64 	%fd41, %fd39, %fd40, %fd38;
	ld.global.f64 	%fd42, [%rd16];
	ld.global.f64 	%fd43, [%rd41];
	fma.rn.f64 	%fd44, %fd42, %fd43, %fd41;
	ld.global.f64 	%fd45, [%rd16+8];
	ld.global.f64 	%fd46, [%rd41+8];
	fma.rn.f64 	%fd47, %fd45, %fd46, %fd44;
	ld.global.f64 	%fd48, [%rd16+16];
	ld.global.f64 	%fd49, [%rd41+16];
	fma.rn.f64 	%fd50, %fd48, %fd49, %fd47;
	ld.global.f64 	%fd51, [%rd16+24];
	ld.global.f64 	%fd52, [%rd41+24];
	fma.rn.f64 	%fd53, %fd51, %fd52, %fd50;
	ld.global.f64 	%fd54, [%rd16+32];
	ld.global.f64 	%fd55, [%rd41+32];
	fma.rn.f64 	%fd56, %fd54, %fd55, %fd53;
	ld.global.f64 	%fd57, [%rd16+40];
	ld.global.f64 	%fd58, [%rd41+40];
	fma.rn.f64 	%fd59, %fd57, %fd58, %fd56;
	ld.global.f64 	%fd60, [%rd16+48];
	ld.global.f64 	%fd61, [%rd41+48];
	fma.rn.f64 	%fd62, %fd60, %fd61, %fd59;
	ld.global.f64 	%fd63, [%rd16+56];
	ld.global.f64 	%fd64, [%rd41+56];
	fma.rn.f64 	%fd111, %fd63, %fd64, %fd62;
	add.s32 	%r51, %r51, 16;
	add.s32 	%r50, %r50, 16;
	add.s64 	%rd41, %rd41, 128;
	setp.ne.s32 	%p8, %r51, 0;
	@%p8 bra 	$L__BB0_4;
$L__BB0_5:
	setp.eq.s32 	%p9, %r6, 0;
	@%p9 bra 	$L__BB0_14;
	and.b32  	%r14, %r27, 7;
	setp.lt.u32 	%p10, %r6, 8;
	@%p10 bra 	$L__BB0_8;
	add.s32 	%r43, %r53, %r4;
	mul.wide.s32 	%rd17, %r43, 8;
	add.s64 	%rd18, %rd2, %rd17;
	ld.global.f64 	%fd66, [%rd18];
	add.s32 	%r44, %r53, %r5;
	mul.wide.u32 	%rd19, %r44, 8;
	add.s64 	%rd20, %rd1, %rd19;
	ld.global.f64 	%fd67, [%rd20];
	fma.rn.f64 	%fd68, %fd66, %fd67, %fd111;
	ld.global.f64 	%fd69, [%rd18+8];
	cvt.u64.u32 	%rd21, %r5;
	cvt.u64.u32 	%rd22, %r53;
	add.s64 	%rd23, %rd22, %rd21;
	shl.b64 	%rd24, %rd23, 3;
	add.s64 	%rd25, %rd1, %rd24;
	ld.global.f64 	%fd70, [%rd25+8];
	fma.rn.f64 	%fd71, %fd69, %fd70, %fd68;
	ld.global.f64 	%fd72, [%rd18+16];
	ld.global.f64 	%fd73, [%rd25+16];
	fma.rn.f64 	%fd74, %fd72, %fd73, %fd71;
	ld.global.f64 	%fd75, [%rd18+24];
	ld.global.f64 	%fd76, [%rd25+24];
	fma.rn.f64 	%fd77, %fd75, %fd76, %fd74;
	ld.global.f64 	%fd78, [%rd18+32];
	ld.global.f64 	%fd79, [%rd25+32];
	fma.rn.f64 	%fd80, %fd78, %fd79, %fd77;
	ld.global.f64 	%fd81, [%rd18+40];
	ld.global.f64 	%fd82, [%rd25+40];
	fma.rn.f64 	%fd83, %fd81, %fd82, %fd80;
	ld.global.f64 	%fd84, [%rd18+48];
	ld.global.f64 	%fd85, [%rd25+48];
	fma.rn.f64 	%fd86, %fd84, %fd85, %fd83;
	ld.global.f64 	%fd87, [%rd18+56];
	ld.global.f64 	%fd88, [%rd25+56];
	fma.rn.f64 	%fd111, %fd87, %fd88, %fd86;
	add.s32 	%r53, %r53, 8;
$L__BB0_8:
	setp.eq.s32 	%p11, %r14, 0;
	@%p11 bra 	$L__BB0_14;
	and.b32  	%r17, %r27, 3;
	setp.lt.u32 	%p12, %r14, 4;
	@%p12 bra 	$L__BB0_11;
	add.s32 	%r45, %r53, %r4;
	mul.wide.s32 	%rd26, %r45, 8;
	add.s64 	%rd27, %rd2, %rd26;
	ld.global.f64 	%fd90, [%rd27];
	add.s32 	%r46, %r53, %r5;
	mul.wide.u32 	%rd28, %r46, 8;
	add.s64 	%rd29, %rd1, %rd28;
	ld.global.f64 	%fd91, [%rd29];
	fma.rn.f64 	%fd92, %fd90, %fd91, %fd111;
	ld.global.f64 	%fd93, [%rd27+8];
	cvt.u64.u32 	%rd30, %r5;
	cvt.u64.u32 	%rd31, %r53;
	add.s64 	%rd32, %rd31, %rd30;
	shl.b64 	%rd33, %rd32, 3;
	add.s64 	%rd34, %rd1, %rd33;
	ld.global.f64 	%fd94, [%rd34+8];
	fma.rn.f64 	%fd95, %fd93, %fd94, %fd92;
	ld.global.f64 	%fd96, [%rd27+16];
	ld.global.f64 	%fd97, [%rd34+16];
	fma.rn.f64 	%fd98, %fd96, %fd97, %fd95;
	ld.global.f64 	%fd99, [%rd27+24];
	ld.global.f64 	%fd100, [%rd34+24];
	fma.rn.f64 	%fd111, %fd99, %fd100, %fd98;
	add.s32 	%r53, %r53, 4;
$L__BB0_11:
	setp.eq.s32 	%p13, %r17, 0;
	@%p13 bra 	$L__BB0_14;
	add.s32 	%r47, %r53, %r5;
	mul.wide.u32 	%rd35, %r47, 8;
	add.s64 	%rd42, %rd1, %rd35;
	add.s32 	%r56, %r53, %r4;
	neg.s32 	%r55, %r17;
$L__BB0_13:
	.pragma "nounroll";
	mul.wide.s32 	%rd36, %r56, 8;
	add.s64 	%rd37, %rd2, %rd36;
	ld.global.f64 	%fd101, [%rd37];
	ld.global.f64 	%fd102, [%rd42];
	fma.rn.f64 	%fd111, %fd101, %fd102, %fd111;
	add.s64 	%rd42, %rd42, 8;
	add.s32 	%r56, %r56, 1;
	add.s32 	%r55, %r55, 1;
	setp.ne.s32 	%p14, %r55, 0;
	@%p14 bra 	$L__BB0_13;
$L__BB0_14:
	mad.lo.s32 	%r48, %r29, %r1, %r37;
	mad.lo.s32 	%r49, %r48, %r28, %r3;
	cvta.to.global.u64 	%rd38, %rd10;
	mul.wide.s32 	%rd39, %r49, 8;
	add.s64 	%rd40, %rd38, %rd39;
	st.global.f64 	[%rd40], %fd111;
$L__BB0_15:
	ret;

}


// ===== COMPILED SASS (sm_100) =====

	.target	sm_100

	.elftype	@"ET_EXEC"


//--------------------- .note.nv.tkinfo           --------------------------
	.section	.note.nv.tkinfo,"",@"SHT_NOTE"
	.sectionflags	@"SHF_NOTE_NV_TKINFO"
	.tkinfo
        /*0018*/ 	.word	0x00000002
        /*0030*/ 	.string	""
        /*0030*/ 	.string	"ptxas"
        /*0030*/ 	.string	"Cuda compilation tools, release 13.0, V13.0.88"
        /*0030*/ 	.string	"Build cuda_13.0.r13.0/compiler.36424714_0"
        /*0030*/ 	.string	"-arch sm_100 -m 64 "



//--------------------- .note.nv.cuinfo           --------------------------
	.section	.note.nv.cuinfo,"",@"SHT_NOTE"
	.sectionflags	@"SHF_NOTE_NV_CUINFO"
        /*0018*/ 	.short	0x0002
        /*001a*/ 	.short	0x0064
        /*001c*/ 	.short	0x0082
	.zero		2


//--------------------- .nv.info                  --------------------------
	.section	.nv.info,"",@"SHT_CUDA_INFO"
	.align	4


	//----- nvinfo : EIATTR_REGCOUNT
	.align		4
        /*0000*/ 	.byte	0x04, 0x2f
        /*0002*/ 	.short	(.L_1 - .L_0)
	.align		4
.L_0:
        /*0004*/ 	.word	index@(_Z20transformacao_linearPdS_S_iiii)
        /*0008*/ 	.word	0x0000001f


	//----- nvinfo : EIATTR_FRAME_SIZE
	.align		4
.L_1:
        /*000c*/ 	.byte	0x04, 0x11
        /*000e*/ 	.short	(.L_3 - .L_2)
	.align		4
.L_2:
        /*0010*/ 	.word	index@(_Z20transformacao_linearPdS_S_iiii)
        /*0014*/ 	.word	0x00000000


	//----- nvinfo : EIATTR_MIN_STACK_SIZE
	.align		4
.L_3:
        /*0018*/ 	.byte	0x04, 0x12
        /*001a*/ 	.short	(.L_5 - .L_4)
	.align		4
.L_4:
        /*001c*/ 	.word	index@(_Z20transformacao_linearPdS_S_iiii)
        /*0020*/ 	.word	0x00000000
.L_5:


//--------------------- .nv.compat                --------------------------
	.section	.nv.compat,"",@"SHT_CUDA_COMPAT_INFO"
	.align	4
        /*0000*/ 	.byte	0x02, 0x09, 0x00, 0x00, 0x02, 0x02, 0x01, 0x00, 0x02, 0x05, 0x05, 0x00, 0x03, 0x07, 0x01, 0x01
        /*0010*/ 	.byte	0x02, 0x03, 0x00, 0x00, 0x02, 0x06, 0x01, 0x00, 0x04, 0x0b, 0x08, 0x00, 0x01, 0x00, 0x00, 0x00
        /*0020*/ 	.byte	0x00, 0x00, 0x00, 0x00


//--------------------- .nv.info._Z20transformacao_linearPdS_S_iiii --------------------------
	.section	.nv.info._Z20transformacao_linearPdS_S_iiii,"",@"SHT_CUDA_INFO"
	.sectionflags	@""
	.align	4


	//----- nvinfo : EIATTR_CUDA_API_VERSION
	.align		4
        /*0000*/ 	.byte	0x04, 0x37
        /*0002*/ 	.short	(.L_7 - .L_6)
.L_6:
        /*0004*/ 	.word	0x00000082


	//----- nvinfo : EIATTR_KPARAM_INFO
	.align		4
.L_7:
        /*0008*/ 	.byte	0x04, 0x17
        /*000a*/ 	.short	(.L_9 - .L_8)
.L_8:
        /*000c*/ 	.word	0x00000000
        /*0010*/ 	.short	0x0006
        /*0012*/ 	.short	0x0024
        /*0014*/ 	.byte	0x00, 0xf0, 0x11, 0x00


	//----- nvinfo : EIATTR_KPARAM_INFO
	.align		4
.L_9:
        /*0018*/ 	.byte	0x04, 0x17
        /*001a*/ 	.short	(.L_11 - .L_10)
.L_10:
        /*001c*/ 	.word	0x00000000
        /*0020*/ 	.short	0x0005
        /*0022*/ 	.short	0x0020
        /*0024*/ 	.byte	0x00, 0xf0, 0x11, 0x00


	//----- nvinfo : EIATTR_KPARAM_INFO
	.align		4
.L_11:
        /*0028*/ 	.byte	0x04, 0x17
        /*002a*/ 	.short	(.L_13 - .L_12)
.L_12:
        /*002c*/ 	.word	0x00000000
        /*0030*/ 	.short	0x0004
        /*0032*/ 	.short	0x001c
        /*0034*/ 	.byte	0x00, 0xf0, 0x11, 0x00


	//----- nvinfo : EIATTR_KPARAM_INFO
	.align		4
.L_13:
        /*0038*/ 	.byte	0x04, 0x17
        /*003a*/ 	.short	(.L_15 - .L_14)
.L_14:
        /*003c*/ 	.word	0x00000000
        /*0040*/ 	.short	0x0003
        /*0042*/ 	.short	0x0018
        /*0044*/ 	.byte	0x00, 0xf0, 0x11, 0x00


	//----- nvinfo : EIATTR_KPARAM_INFO
	.align		4
.L_15:
        /*0048*/ 	.byte	0x04, 0x17
        /*004a*/ 	.short	(.L_17 - .L_16)
.L_16:
        /*004c*/ 	.word	0x00000000
        /*0050*/ 	.short	0x0002
        /*0052*/ 	.short	0x0010
        /*0054*/ 	.byte	0x00, 0xf5, 0x21, 0x00


	//----- nvinfo : EIATTR_KPARAM_INFO
	.align		4
.L_17:
        /*0058*/ 	.byte	0x04, 0x17
        /*005a*/ 	.short	(.L_19 - .L_18)
.L_18:
        /*005c*/ 	.word	0x00000000
        /*0060*/ 	.short	0x0001
        /*0062*/ 	.short	0x0008
        /*0064*/ 	.byte	0x00, 0xf5, 0x21, 0x00


	//----- nvinfo : EIATTR_KPARAM_INFO
	.align		4
.L_19:
        /*0068*/ 	.byte	0x04, 0x17
        /*006a*/ 	.short	(.L_21 - .L_20)
.L_20:
        /*006c*/ 	.word	0x00000000
        /*0070*/ 	.short	0x0000
        /*0072*/ 	.short	0x0000
        /*0074*/ 	.byte	0x00, 0xf5, 0x21, 0x00


	//----- nvinfo : EIATTR_SPARSE_MMA_MASK
	.align		4
.L_21:
        /*0078*/ 	.byte	0x03, 0x50
        /*007a*/ 	.short	0x0000


	//----- nvinfo : EIATTR_MAXREG_COUNT
	.align		4
        /*007c*/ 	.byte	0x03, 0x1b
        /*007e*/ 	.short	0x00ff


	//----- nvinfo : EIATTR_MERCURY_ISA_VERSION
	.align		4
        /*0080*/ 	.byte	0x03, 0x5f
        /*0082*/ 	.short	0x0101


	//----- nvinfo : EIATTR_VRC_CTA_INIT_COUNT
	.align		4
        /*0084*/ 	.byte	0x02, 0x4a
	.zero		1
	.zero		1


	//----- nvinfo : EIATTR_EXIT_INSTR_OFFSETS
	.align		4
        /*0088*/ 	.byte	0x04, 0x1c
        /*008a*/ 	.short	(.L_23 - .L_22)


	//   ....[0]....
.L_22:
        /*008c*/ 	.word	0x00000120


	//   ....[1]....
        /*0090*/ 	.word	0x00000c70


	//----- nvinfo : EIATTR_CBANK_PARAM_SIZE
	.align		4
.L_23:
        /*0094*/ 	.byte	0x03, 0x19
        /*0096*/ 	.short	0x0028


	//----- nvinfo : EIATTR_PARAM_CBANK
	.align		4
        /*0098*/ 	.byte	0x04, 0x0a
        /*009a*/ 	.short	(.L_25 - .L_24)
	.align		4
.L_24:
        /*009c*/ 	.word	index@(.nv.constant0._Z20transformacao_linearPdS_S_iiii)
        /*00a0*/ 	.short	0x0380
        /*00a2*/ 	.short	0x0028


	//----- nvinfo : EIATTR_SW_WAR
	.align		4
.L_25:
        /*00a4*/ 	.byte	0x04, 0x36
        /*00a6*/ 	.short	(.L_27 - .L_26)
.L_26:
        /*00a8*/ 	.word	0x00000008
.L_27:


//--------------------- .nv.callgraph             --------------------------
	.section	.nv.callgraph,"",@"SHT_CUDA_CALLGRAPH"
	.align	4
	.sectionentsize	8
	.align		4
        /*0000*/ 	.word	0x00000000
	.align		4
        /*0004*/ 	.word	0xffffffff
	.align		4
        /*0008*/ 	.word	0x00000000
	.align		4
        /*000c*/ 	.word	0xfffffffe
	.align		4
        /*0010*/ 	.word	0x00000000
	.align		4
        /*0014*/ 	.word	0xfffffffd
	.align		4
        /*0018*/ 	.word	0x00000000
	.align		4
        /*001c*/ 	.word	0xfffffffc


//--------------------- .text._Z20transformacao_linearPdS_S_iiii --------------------------
	.section	.text._Z20transformacao_linearPdS_S_iiii,"ax",@progbits
	.align	128
        .global         _Z20transformacao_linearPdS_S_iiii
        .type           _Z20transformacao_linearPdS_S_iiii,@function
        .size           _Z20transformacao_linearPdS_S_iiii,(.L_x_7 - _Z20transformacao_linearPdS_S_iiii)
        .other          _Z20transformacao_linearPdS_S_iiii,@"STO_CUDA_ENTRY STV_DEFAULT"
_Z20transformacao_linearPdS_S_iiii:
.text._Z20transformacao_linearPdS_S_iiii:
[----:B------:R-:W-:Y:S01]  /*0000*/  LDC R1, c[0x0][0x37c] ;  /* 0x0000df00ff017b82 */ /* 0x000fe20000000800 */
[----:B------:R-:W0:Y:S01]  /*0010*/  S2R R0, SR_TID.Y ;  /* 0x0000000000007919 */ /* 0x000e220000002200 */
[----:B------:R-:W1:Y:S01]  /*0020*/  LDCU UR4, c[0x0][0x360] ;  /* 0x00006c00ff0477ac */ /* 0x000e620008000800 */
[----:B------:R-:W0:Y:S01]  /*0030*/  S2R R5, SR_CTAID.Y ;  /* 0x0000000000057919 */ /* 0x000e220000002600 */
[----:B------:R-:W0:Y:S01]  /*0040*/  LDCU UR5, c[0x0][0x364] ;  /* 0x00006c80ff0577ac */ /* 0x000e220008000800 */
[----:B------:R-:W1:Y:S01]  /*0050*/  S2R R3, SR_TID.X ;  /* 0x0000000000037919 */ /* 0x000e620000002100 */
[----:B------:R-:W2:Y:S01]  /*0060*/  LDCU UR11, c[0x0][0x398] ;  /* 0x00007300ff0b77ac */ /* 0x000ea20008000800 */
[----:B------:R-:W1:Y:S01]  /*0070*/  S2R R2, SR_CTAID.X ;  /* 0x0000000000027919 */ /* 0x000e620000002500 */
[----:B------:R-:W3:Y:S01]  /*0080*/  LDCU UR6, c[0x0][0x368] ;  /* 0x00006d00ff0677ac */ /* 0x000ee20008000800 */
[----:B------:R-:W3:Y:S01]  /*0090*/  S2R R4, SR_TID.Z ;  /* 0x0000000000047919 */ /* 0x000ee20000002300 */
[----:B------:R-:W4:Y:S01]  /*00a0*/  LDCU.64 UR14, c[0x0][0x3a0] ;  /* 0x00007400ff0e77ac */ /* 0x000f220008000a00 */
[----:B------:R-:W3:Y:S01]  /*00b0*/  S2R R7, SR_CTAID.Z ;  /* 0x0000000000077919 */ /* 0x000ee20000002700 */
[----:B0-----:R-:W-:-:S05]  /*00c0*/  IMAD R0, R5, UR5, R0 ;  /* 0x0000000505007c24 */ /* 0x001fca000f8e0200 */
[----:B--2---:R-:W-:Y:S01]  /*00d0*/  ISETP.GE.AND P0, PT, R0, UR11, PT ;  /* 0x0000000b00007c0c */ /* 0x004fe2000bf06270 */
[----:B-1----:R-:W-:-:S05]  /*00e0*/  IMAD R3, R2, UR4, R3 ;  /* 0x0000000402037c24 */ /* 0x002fca000f8e0203 */
[----:B----4-:R-:W-:Y:S01]  /*00f0*/  ISETP.GE.OR P0, PT, R3, UR15, P0 ;  /* 0x0000000f03007c0c */ /* 0x010fe20008706670 */
[----:B---3--:R-:W-:-:S05]  /*0100*/  IMAD R2, R7, UR6, R4 ;  /* 0x0000000607027c24 */ /* 0x008fca000f8e0204 */
[----:B------:R-:W-:-:S13]  /*0110*/  ISETP.GE.OR P0, PT, R2, UR14, P0 ;  /* 0x0000000e02007c0c */ /* 0x000fda0008706670 */
[----:B------:R-:W-:Y:S05]  /*0120*/  @P0 EXIT ;  /* 0x000000000000094d */ /* 0x000fea0003800000 */
[----:B------:R-:W0:Y:S01]  /*0130*/  LDCU UR7, c[0x0][0x39c] ;  /* 0x00007380ff0777ac */ /* 0x000e220008000800 */
[----:B------:R-:W-:Y:S01]  /*0140*/  CS2R R22, SRZ ;  /* 0x0000000000167805 */ /* 0x000fe2000001ff00 */
[----:B------:R-:W1:Y:S01]  /*0150*/  LDCU.64 UR12, c[0x0][0x358] ;  /* 0x00006b00ff0c77ac */ /* 0x000e620008000a00 */
[----:B0-----:R-:W-:-:S09]  /*0160*/  UISETP.GE.AND UP0, UPT, UR7, 0x1, UPT ;  /* 0x000000010700788c */ /* 0x001fd2000bf06270 */
[----:B-1----:R-:W-:Y:S05]  /*0170*/  BRA.U !UP0, `(.L_x_0) ;  /* 0x0000000908a87547 */ /* 0x002fea000b800000 */
[----:B------:R-:W-:Y:S01]  /*0180*/  UISETP.GE.U32.AND UP1, UPT, UR7, 0x10, UPT ;  /* 0x000000100700788c */ /* 0x000fe2000bf26070 */
[----:B------:R-:W-:Y:S01]  /*0190*/  IMAD R5, R3, UR14, R2 ;  /* 0x0000000e03057c24 */ /* 0x000fe2000f8e0202 */
[----:B------:R-:W-:Y:S02]  /*01a0*/  ULOP3.LUT UR10, UR7, 0xf, URZ, 0xc0, !UPT ;  /* 0x0000000f070a7892 */ /* 0x000fe4000f8ec0ff */
[----:B------:R-:W-:Y:S01]  /*01b0*/  IMAD R4, R0, UR7, RZ ;  /* 0x0000000700047c24 */ /* 0x000fe2000f8e02ff */
[----:B------:R-:W-:Y:S01]  /*01c0*/  CS2R R22, SRZ ;  /* 0x0000000000167805 */ /* 0x000fe2000001ff00 */
[----:B------:R-:W-:Y:S01]  /*01d0*/  IMAD R5, R5, UR7, RZ ;  /* 0x0000000705057c24 */ /* 0x000fe2000f8e02ff */
[----:B------:R-:W-:Y:S01]  /*01e0*/  UISETP.NE.AND UP0, UPT, UR10, URZ, UPT ;  /* 0x000000ff0a00728c */ /* 0x000fe2000bf05270 */
[----:B------:R-:W-:Y:S01]  /*01f0*/  UMOV UR4, URZ ;  /* 0x000000ff00047c82 */ /* 0x000fe20008000000 */
[----:B------:R-:W-:Y:S09]  /*0200*/  BRA.U !UP1, `(.L_x_1) ;  /* 0x0000000509187547 */ /* 0x000ff2000b800000 */
[----:B------:R-:W0:Y:S01]  /*0210*/  LDC.64 R6, c[0x0][0x388] ;  /* 0x0000e200ff067b82 */ /* 0x000e220000000a00 */
[----:B------:R-:W1:Y:S01]  /*0220*/  LDCU.64 UR8, c[0x0][0x380] ;  /* 0x00007000ff0877ac */ /* 0x000e620008000a00 */
[----:B------:R-:W-:Y:S01]  /*0230*/  IMAD.MOV.U32 R28, RZ, RZ, R5 ;  /* 0x000000ffff1c7224 */ /* 0x000fe200078e0005 */
[----:B------:R-:W-:Y:S01]  /*0240*/  CS2R R22, SRZ ;  /* 0x0000000000167805 */ /* 0x000fe2000001ff00 */
[----:B------:R-:W-:Y:S02]  /*0250*/  ULOP3.LUT UR4, UR7, 0x7ffffff0, URZ, 0xc0, !UPT ;  /* 0x7ffffff007047892 */ /* 0x000fe4000f8ec0ff */
[----:B-1----:R-:W-:Y:S02]  /*0260*/  UIADD3 UR5, UP1, UPT, UR8, 0x40, URZ ;  /* 0x0000004008057890 */ /* 0x002fe4000ff3e0ff */
[----:B------:R-:W-:Y:S02]  /*0270*/  UIADD3 UR8, UPT, UPT, -UR4, URZ, URZ ;  /* 0x000000ff04087290 */ /* 0x000fe4000fffe1ff */
[----:B------:R-:W-:Y:S01]  /*0280*/  UIADD3.X UR6, UPT, UPT, URZ, UR9, URZ, UP1, !UPT ;  /* 0x00000009ff067290 */ /* 0x000fe20008ffe4ff */
[----:B0-----:R-:W-:-:S03]  /*0290*/  IMAD.WIDE.U32 R6, R4, 0x8, R6 ;  /* 0x0000000804067825 */ /* 0x001fc600078e0006 */
[----:B------:R-:W-:-:S04]  /*02a0*/  IADD3 R10, P0, PT, R6, 0x40, RZ ;  /* 0x00000040060a7810 */ /* 0x000fc80007f1e0ff */
[----:B------:R-:W-:-:S09]  /*02b0*/  IADD3.X R11, PT, PT, RZ, R7, RZ, P0, !PT ;  /* 0x00000007ff0b7210 */ /* 0x000fd200007fe4ff */
.L_x_2:
[----:B------:R-:W-:Y:S01]  /*02c0*/  MOV R26, UR5 ;  /* 0x00000005001a7c02 */ /* 0x000fe20008000f00 */
[----:B------:R-:W-:Y:S01]  /*02d0*/  IMAD.U32 R27, RZ, RZ, UR6 ;  /* 0x00000006ff1b7e24 */ /* 0x000fe2000f8e00ff */
[----:B------:R-:W-:Y:S01]  /*02e0*/  MOV R6, R10 ;  /* 0x0000000a00067202 */ /* 0x000fe20000000f00 */
[----:B------:R-:W-:Y:S02]  /*02f0*/  IMAD.MOV.U32 R7, RZ, RZ, R11 ;  /* 0x000000ffff077224 */ /* 0x000fe400078e000b */
[----:B------:R-:W-:-:S03]  /*0300*/  IMAD.WIDE R26, R28, 0x8, R26 ;  /* 0x000000081c1a7825 */ /* 0x000fc600078e021a */
[----:B------:R-:W2:Y:S04]  /*0310*/  LDG.E.64 R16, desc[UR12][R6.64+-0x40] ;  /* 0xffffc00c06107981 */ /* 0x000ea8000c1e1b00 */
[----:B------:R-:W2:Y:S04]  /*0320*/  LDG.E.64 R8, desc[UR12][R26.64+-0x40] ;  /* 0xffffc00c1a087981 */ /* 0x000ea8000c1e1b00 */
[----:B------:R-:W3:Y:S04]  /*0330*/  LDG.E.64 R14, desc[UR12][R6.64+-0x38] ;  /* 0xffffc80c060e7981 */ /* 0x000ee8000c1e1b00 */
[----:B------:R-:W3:Y:S04]  /*0340*/  LDG.E.64 R12, desc[UR12][R26.64+-0x38] ;  /* 0xffffc80c1a0c7981 */ /* 0x000ee8000c1e1b00 */
[----:B------:R-:W4:Y:S04]  /*0350*/  LDG.E.64 R20, desc[UR12][R6.64+-0x30] ;  /* 0xffffd00c06147981 */ /* 0x000f28000c1e1b00 */
[----:B------:R-:W4:Y:S04]  /*0360*/  LDG.E.64 R10, desc[UR12][R26.64+-0x30] ;  /* 0xffffd00c1a0a7981 */ /* 0x000f28000c1e1b00 */
[----:B------:R-:W5:Y:S04]  /*0370*/  LDG.E.64 R18, desc[UR12][R6.64+-0x28] ;  /* 0xffffd80c06127981 */ /* 0x000f68000c1e1b00 */
[----:B------:R-:W5:Y:S01]  /*0380*/  LDG.E.64 R24, desc[UR12][R6.64+0x38] ;  /* 0x0000380c06187981 */ /* 0x000f62000c1e1b00 */
[----:B--2---:R-:W-:-:S03]  /*0390*/  DFMA R16, R8, R16, R22 ;  /* 0x000000100810722b */ /* 0x004fc60000000016 */
[----:B------:R-:W5:Y:S04]  /*03a0*/  LDG.E.64 R8, desc[UR12][R26.64+-0x28] ;  /* 0xffffd80c1a087981 */ /* 0x000f68000c1e1b00 */
[----:B------:R-:W2:Y:S01]  /*03b0*/  LDG.E.64 R22, desc[UR12][R26.64+0x38] ;  /* 0x0000380c1a167981 */ /* 0x000ea2000c1e1b00 */
[----:B---3--:R-:W-:-:S03]  /*03c0*/  DFMA R14, R12, R14, R16 ;  /* 0x0000000e0c0e722b */ /* 0x008fc60000000010 */
[----:B------:R-:W3:Y:S04]  /*03d0*/  LDG.E.64 R16, desc[UR12][R6.64+-0x20] ;  /* 0xffffe00c06107981 */ /* 0x000ee8000c1e1b00 */
[----:B------:R-:W3:Y:S01]  /*03e0*/  LDG.E.64 R12, desc[UR12][R26.64+-0x20] ;  /* 0xffffe00c1a0c7981 */ /* 0x000ee2000c1e1b00 */
[----:B----4-:R-:W-:-:S03]  /*03f0*/  DFMA R20, R10, R20, R14 ;  /* 0x000000140a14722b */ /* 0x010fc6000000000e */
[----:B------:R-:W4:Y:S04]  /*0400*/  LDG.E.64 R14, desc[UR12][R6.64+-0x18] ;  /* 0xffffe80c060e7981 */ /* 0x000f28000c1e1b00 */
[----:B------:R-:W4:Y:S01]  /*0410*/  LDG.E.64 R10, desc[UR12][R26.64+-0x18] ;  /* 0xffffe80c1a0a7981 */ /* 0x000f22000c1e1b00 */
[----:B-----5:R-:W-:-:S03]  /*0420*/  DFMA R18, R8, R18, R20 ;  /* 0x000000120812722b */ /* 0x020fc60000000014 */
[----:B------:R-:W5:Y:S04]  /*0430*/  LDG.E.64 R20, desc[UR12][R6.64+-0x10] ;  /* 0xfffff00c06147981 */ /* 0x000f68000c1e1b00 */
[----:B------:R-:W5:Y:S01]  /*0440*/  LDG.E.64 R8, desc[UR12][R26.64+-0x10] ;  /* 0xfffff00c1a087981 */ /* 0x000f62000c1e1b00 */
        /* <DEDUP_REMOVED lines=24> */
[----:B------:R-:W-:-:S04]  /*05d0*/  UIADD3 UR8, UPT, UPT, UR8, 0x10, URZ ;  /* 0x0000001008087890 */ /* 0x000fc8000fffe0ff */
[----:B------:R-:W-:Y:S01]  /*05e0*/  UISETP.NE.AND UP1, UPT, UR8, URZ, UPT ;  /* 0x000000ff0800728c */ /* 0x000fe2000bf25270 */
[----:B------:R-:W-:Y:S01]  /*05f0*/  VIADD R28, R28, 0x10 ;  /* 0x000000101c1c7836 */ /* 0x000fe20000000000 */
[----:B-----5:R-:W-:-:S08]  /*0600*/  DFMA R8, R10, R8, R16 ;  /* 0x000000080a08722b */ /* 0x020fd00000000010 */
[----:B---3--:R-:W-:Y:S01]  /*0610*/  DFMA R8, R14, R12, R8 ;  /* 0x0000000c0e08722b */ /* 0x008fe20000000008 */
[----:B------:R-:W-:-:S07]  /*0620*/  IADD3 R10, P0, PT, R6, 0x80, RZ ;  /* 0x00000080060a7810 */ /* 0x000fce0007f1e0ff */
[----:B----4-:R-:W-:Y:S01]  /*0630*/  DFMA R8, R20, R18, R8 ;  /* 0x000000121408722b */ /* 0x010fe20000000008 */
[----:B------:R-:W-:-:S07]  /*0640*/  IADD3.X R11, PT, PT, RZ, R7, RZ, P0, !PT ;  /* 0x00000007ff0b7210 */ /* 0x000fce00007fe4ff */
[----:B--2---:R-:W-:Y:S01]  /*0650*/  DFMA R22, R22, R24, R8 ;  /* 0x000000181616722b */ /* 0x004fe20000000008 */
[----:B------:R-:W-:Y:S10]  /*0660*/  BRA.U UP1, `(.L_x_2) ;  /* 0xfffffffd01147547 */ /* 0x000ff4000b83ffff */
.L_x_1:
[----:B------:R-:W-:Y:S05]  /*0670*/  BRA.U !UP0, `(.L_x_0) ;  /* 0x0000000508687547 */ /* 0x000fea000b800000 */
[----:B------:R-:W-:Y:S02]  /*0680*/  UISETP.GE.U32.AND UP0, UPT, UR10, 0x8, UPT ;  /* 0x000000080a00788c */ /* 0x000fe4000bf06070 */
[----:B------:R-:W-:-:S04]  /*0690*/  ULOP3.LUT UR6, UR7, 0x7, URZ, 0xc0, !UPT ;  /* 0x0000000707067892 */ /* 0x000fc8000f8ec0ff */
[----:B------:R-:W-:-:S03]  /*06a0*/  UISETP.NE.AND UP1, UPT, UR6, URZ, UPT ;  /* 0x000000ff0600728c */ /* 0x000fc6000bf25270 */
[----:B------:R-:W-:Y:S08]  /*06b0*/  BRA.U !UP0, `(.L_x_3) ;  /* 0x0000000108907547 */ /* 0x000ff0000b800000 */
[----:B------:R-:W0:Y:S01]  /*06c0*/  LDC.64 R12, c[0x0][0x388] ;  /* 0x0000e200ff0c7b82 */ /* 0x000e220000000a00 */
[----:B------:R-:W-:Y:S01]  /*06d0*/  IADD3 R7, PT, PT, R5, UR4, RZ ;  /* 0x0000000405077c10 */ /* 0x000fe2000fffe0ff */
[----:B------:R-:W-:Y:S01]  /*06e0*/  VIADD R11, R4, UR4 ;  /* 0x00000004040b7c36 */ /* 0x000fe20008000000 */
[----:B------:R-:W1:Y:S05]  /*06f0*/  LDCU.64 UR8, c[0x0][0x388] ;  /* 0x00007100ff0877ac */ /* 0x000e6a0008000a00 */
[----:B------:R-:W2:Y:S01]  /*0700*/  LDC.64 R8, c[0x0][0x380] ;  /* 0x0000e000ff087b82 */ /* 0x000ea20000000a00 */
[----:B0-----:R-:W-:-:S06]  /*0710*/  IMAD.WIDE.U32 R12, R11, 0x8, R12 ;  /* 0x000000080b0c7825 */ /* 0x001fcc00078e000c */
[----:B------:R-:W3:Y:S01]  /*0720*/  LDG.E.64 R12, desc[UR12][R12.64] ;  /* 0x0000000c0c0c7981 */ /* 0x000ee2000c1e1b00 */
[----:B--2---:R-:W-:-:S05]  /*0730*/  IMAD.WIDE R8, R7, 0x8, R8 ;  /* 0x0000000807087825 */ /* 0x004fca00078e0208 */
[----:B------:R-:W3:Y:S01]  /*0740*/  LDG.E.64 R10, desc[UR12][R8.64] ;  /* 0x0000000c080a7981 */ /* 0x000ee2000c1e1b00 */
[----:B------:R-:W-:-:S03]  /*0750*/  IADD3 R7, P0, PT, R4, UR4, RZ ;  /* 0x0000000404077c10 */ /* 0x000fc6000ff1e0ff */
[----:B------:R-:W2:Y:S01]  /*0760*/  LDG.E.64 R18, desc[UR12][R8.64+0x10] ;  /* 0x0000100c08127981 */ /* 0x000ea2000c1e1b00 */
[----:B------:R-:W-:Y:S02]  /*0770*/  IADD3.X R14, PT, PT, RZ, RZ, RZ, P0, !PT ;  /* 0x000000ffff0e7210 */ /* 0x000fe400007fe4ff */
[C---:B-1----:R-:W-:Y:S01]  /*0780*/  LEA R6, P0, R7.reuse, UR8, 0x3 ;  /* 0x0000000807067c11 */ /* 0x042fe2000f8018ff */
[----:B------:R-:W4:Y:S03]  /*0790*/  LDG.E.64 R24, desc[UR12][R8.64+0x38] ;  /* 0x0000380c08187981 */ /* 0x000f26000c1e1b00 */
[----:B------:R-:W-:Y:S02]  /*07a0*/  LEA.HI.X R7, R7, UR9, R14, 0x3, P0 ;  /* 0x0000000907077c11 */ /* 0x000fe400080f1c0e */
[----:B------:R-:W5:Y:S04]  /*07b0*/  LDG.E.64 R14, desc[UR12][R8.64+0x8] ;  /* 0x0000080c080e7981 */ /* 0x000f68000c1e1b00 */
[----:B------:R-:W5:Y:S04]  /*07c0*/  LDG.E.64 R16, desc[UR12][R6.64+0x8] ;  /* 0x0000080c06107981 */ /* 0x000f68000c1e1b00 */
[----:B------:R-:W2:Y:S04]  /*07d0*/  LDG.E.64 R20, desc[UR12][R6.64+0x10] ;  /* 0x0000100c06147981 */ /* 0x000ea8000c1e1b00 */
[----:B------:R-:W4:Y:S01]  /*07e0*/  LDG.E.64 R26, desc[UR12][R6.64+0x38] ;  /* 0x0000380c061a7981 */ /* 0x000f22000c1e1b00 */
[----:B---3--:R-:W-:-:S03]  /*07f0*/  DFMA R22, R10, R12, R22 ;  /* 0x0000000c0a16722b */ /* 0x008fc60000000016 */
[----:B------:R-:W3:Y:S04]  /*0800*/  LDG.E.64 R10, desc[UR12][R8.64+0x18] ;  /* 0x0000180c080a7981 */ /* 0x000ee8000c1e1b00 */
[----:B------:R-:W3:Y:S01]  /*0810*/  LDG.E.64 R12, desc[UR12][R6.64+0x18] ;  /* 0x0000180c060c7981 */ /* 0x000ee2000c1e1b00 */
[----:B-----5:R-:W-:-:S03]  /*0820*/  DFMA R22, R14, R16, R22 ;  /* 0x000000100e16722b */ /* 0x020fc60000000016 */
[----:B------:R-:W5:Y:S04]  /*0830*/  LDG.E.64 R14, desc[UR12][R8.64+0x20] ;  /* 0x0000200c080e7981 */ /* 0x000f68000c1e1b00 */
[----:B------:R-:W5:Y:S01]  /*0840*/  LDG.E.64 R16, desc[UR12][R6.64+0x20] ;  /* 0x0000200c06107981 */ /* 0x000f62000c1e1b00 */
[----:B--2---:R-:W-:-:S03]  /*0850*/  DFMA R22, R18, R20, R22 ;  /* 0x000000141216722b */ /* 0x004fc60000000016 */
[----:B------:R-:W2:Y:S04]  /*0860*/  LDG.E.64 R18, desc[UR12][R8.64+0x28] ;  /* 0x0000280c08127981 */ /* 0x000ea8000c1e1b00 */
[----:B------:R-:W2:Y:S01]  /*0870*/  LDG.E.64 R20, desc[UR12][R6.64+0x28] ;  /* 0x0000280c06147981 */ /* 0x000ea2000c1e1b00 */
[----:B---3--:R-:W-:-:S03]  /*0880*/  DFMA R10, R10, R12, R22 ;  /* 0x0000000c0a0a722b */ /* 0x008fc60000000016 */
[----:B------:R-:W3:Y:S04]  /*0890*/  LDG.E.64 R12, desc[UR12][R8.64+0x30] ;  /* 0x0000300c080c7981 */ /* 0x000ee8000c1e1b00 */
[----:B------:R-:W3:Y:S01]  /*08a0*/  LDG.E.64 R22, desc[UR12][R6.64+0x30] ;  /* 0x0000300c06167981 */ /* 0x000ee2000c1e1b00 */
[----:B-----5:R-:W-:-:S08]  /*08b0*/  DFMA R10, R14, R16, R10 ;  /* 0x000000100e0a722b */ /* 0x020fd0000000000a */
[----:B--2---:R-:W-:Y:S01]  /*08c0*/  DFMA R10, R18, R20, R10 ;  /* 0x00000014120a722b */ /* 0x004fe2000000000a */
[----:B------:R-:W-:-:S07]  /*08d0*/  UIADD3 UR4, UPT, UPT, UR4, 0x8, URZ ;  /* 0x0000000804047890 */ /* 0x000fce000fffe0ff */
[----:B---3--:R-:W-:-:S08]  /*08e0*/  DFMA R22, R12, R22, R10 ;  /* 0x000000160c16722b */ /* 0x008fd0000000000a */
[----:B----4-:R-:W-:-:S11]  /*08f0*/  DFMA R22, R24, R26, R22 ;  /* 0x0000001a1816722b */ /* 0x010fd60000000016 */
.L_x_3:
[----:B------:R-:W-:Y:S05]  /*0900*/  BRA.U !UP1, `(.L_x_0) ;  /* 0x0000000109c47547 */ /* 0x000fea000b800000 */
[----:B------:R-:W-:Y:S02]  /*0910*/  UISETP.GE.U32.AND UP0, UPT, UR6, 0x4, UPT ;  /* 0x000000040600788c */ /* 0x000fe4000bf06070 */
[----:B------:R-:W-:-:S04]  /*0920*/  ULOP3.LUT UR5, UR7, 0x3, URZ, 0xc0, !UPT ;  /* 0x0000000307057892 */ /* 0x000fc8000f8ec0ff */
[----:B------:R-:W-:-:S03]  /*0930*/  UISETP.NE.AND UP1, UPT, UR5, URZ, UPT ;  /* 0x000000ff0500728c */ /* 0x000fc6000bf25270 */
[----:B------:R-:W-:Y:S08]  /*0940*/  BRA.U !UP0, `(.L_x_4) ;  /* 0x0000000108607547 */ /* 0x000ff0000b800000 */
[----:B------:R-:W0:Y:S01]  /*0950*/  LDC.64 R6, c[0x0][0x388] ;  /* 0x0000e200ff067b82 */ /* 0x000e220000000a00 */
[----:B------:R-:W1:Y:S01]  /*0960*/  LDCU.64 UR6, c[0x0][0x388] ;  /* 0x00007100ff0677ac */ /* 0x000e620008000a00 */
[C---:B------:R-:W-:Y:S01]  /*0970*/  IADD3 R11, PT, PT, R4.reuse, UR4, RZ ;  /* 0x00000004040b7c10 */ /* 0x040fe2000fffe0ff */
[----:B------:R-:W-:Y:S01]  /*0980*/  VIADD R9, R5, UR4 ;  /* 0x0000000405097c36 */ /* 0x000fe20008000000 */
[----:B------:R-:W-:-:S04]  /*0990*/  IADD3 R12, P0, PT, R4, UR4, RZ ;  /* 0x00000004040c7c10 */ /* 0x000fc8000ff1e0ff */
[----:B------:R-:W2:Y:S01]  /*09a0*/  LDC.64 R24, c[0x0][0x380] ;  /* 0x0000e000ff187b82 */ /* 0x000ea20000000a00 */
[----:B0-----:R-:W-:-:S04]  /*09b0*/  IMAD.WIDE.U32 R10, R11, 0x8, R6 ;  /* 0x000000080b0a7825 */ /* 0x001fc800078e0006 */
[----:B------:R-:W-:Y:S01]  /*09c0*/  IMAD.X R7, RZ, RZ, RZ, P0 ;  /* 0x000000ffff077224 */ /* 0x000fe200000e06ff */
[C---:B-1----:R-:W-:Y:S01]  /*09d0*/  LEA R6, P0, R12.reuse, UR6, 0x3 ;  /* 0x000000060c067c11 */ /* 0x042fe2000f8018ff */
[----:B------:R-:W3:Y:S01]  /*09e0*/  LDG.E.64 R10, desc[UR12][R10.64] ;  /* 0x0000000c0a0a7981 */ /* 0x000ee2000c1e1b00 */
[----:B--2---:R-:W-:Y:S02]  /*09f0*/  IMAD.WIDE R24, R9, 0x8, R24 ;  /* 0x0000000809187825 */ /* 0x004fe400078e0218 */
[----:B------:R-:W-:-:S03]  /*0a00*/  LEA.HI.X R7, R12, UR7, R7, 0x3, P0 ;  /* 0x000000070c077c11 */ /* 0x000fc600080f1c07 */
[----:B------:R-:W3:Y:S04]  /*0a10*/  LDG.E.64 R8, desc[UR12][R24.64] ;  /* 0x0000000c18087981 */ /* 0x000ee8000c1e1b00 */
[----:B------:R-:W2:Y:S04]  /*0a20*/  LDG.E.64 R12, desc[UR12][R24.64+0x8] ;  /* 0x0000080c180c7981 */ /* 0x000ea8000c1e1b00 */
[----:B------:R-:W2:Y:S04]  /*0a30*/  LDG.E.64 R14, desc[UR12][R6.64+0x8] ;  /* 0x0000080c060e7981 */ /* 0x000ea8000c1e1b00 */
[----:B------:R-:W4:Y:S04]  /*0a40*/  LDG.E.64 R16, desc[UR12][R24.64+0x10] ;  /* 0x0000100c18107981 */ /* 0x000f28000c1e1b00 */
[----:B------:R-:W4:Y:S04]  /*0a50*/  LDG.E.64 R18, desc[UR12][R6.64+0x10] ;  /* 0x0000100c06127981 */ /* 0x000f28000c1e1b00 */
[----:B------:R-:W5:Y:S04]  /*0a60*/  LDG.E.64 R20, desc[UR12][R24.64+0x18] ;  /* 0x0000180c18147981 */ /* 0x000f68000c1e1b00 */
[----:B------:R-:W5:Y:S01]  /*0a70*/  LDG.E.64 R26, desc[UR12][R6.64+0x18] ;  /* 0x0000180c061a7981 */ /* 0x000f62000c1e1b00 */
[----:B------:R-:W-:Y:S01]  /*0a80*/  UIADD3 UR4, UPT, UPT, UR4, 0x4, URZ ;  /* 0x0000000404047890 */ /* 0x000fe2000fffe0ff */
[----:B---3--:R-:W-:-:S08]  /*0a90*/  DFMA R8, R8, R10, R22 ;  /* 0x0000000a0808722b */ /* 0x008fd00000000016 */
[----:B--2---:R-:W-:-:S08]  /*0aa0*/  DFMA R8, R12, R14, R8 ;  /* 0x0000000e0c08722b */ /* 0x004fd00000000008 */
[----:B----4-:R-:W-:-:S08]  /*0ab0*/  DFMA R8, R16, R18, R8 ;  /* 0x000000121008722b */ /* 0x010fd00000000008 */
[----:B-----5:R-:W-:-:S11]  /*0ac0*/  DFMA R22, R20, R26, R8 ;  /* 0x0000001a1416722b */ /* 0x020fd60000000008 */
.L_x_4:
[----:B------:R-:W-:Y:S05]  /*0ad0*/  BRA.U !UP1, `(.L_x_0) ;  /* 0x0000000109507547 */ /* 0x000fea000b800000 */
[----:B------:R-:W0:Y:S01]  /*0ae0*/  LDC.64 R8, c[0x0][0x388] ;  /* 0x0000e200ff087b82 */ /* 0x000e220000000a00 */
[----:B------:R-:W-:Y:S01]  /*0af0*/  IADD3 R11, PT, PT, R4, UR4, RZ ;  /* 0x00000004040b7c10 */ /* 0x000fe2000fffe0ff */
[----:B------:R-:W-:-:S06]  /*0b00*/  UIADD3 UR5, UPT, UPT, -UR5, URZ, URZ ;  /* 0x000000ff05057290 */ /* 0x000fcc000fffe1ff */
[----:B------:R-:W1:Y:S01]  /*0b10*/  LDC.64 R6, c[0x0][0x380] ;  /* 0x0000e000ff067b82 */ /* 0x000e620000000a00 */
[----:B0-----:R-:W-:-:S04]  /*0b20*/  IMAD.WIDE.U32 R8, R11, 0x8, R8 ;  /* 0x000000080b087825 */ /* 0x001fc800078e0008 */
[----:B------:R-:W-:Y:S01]  /*0b30*/  IMAD.MOV.U32 R10, RZ, RZ, R8 ;  /* 0x000000ffff0a7224 */ /* 0x000fe200078e0008 */
[----:B------:R-:W-:Y:S01]  /*0b40*/  MOV R13, R9 ;  /* 0x00000009000d7202 */ /* 0x000fe20000000f00 */
[----:B------:R-:W-:-:S07]  /*0b50*/  VIADD R11, R5, UR4 ;  /* 0x00000004050b7c36 */ /* 0x000fce0008000000 */
.L_x_5:
[----:B-1----:R-:W-:Y:S01]  /*0b60*/  IMAD.WIDE R4, R11, 0x8, R6 ;  /* 0x000000080b047825 */ /* 0x002fe200078e0206 */
[----:B------:R-:W-:-:S03]  /*0b70*/  MOV R8, R10 ;  /* 0x0000000a00087202 */ /* 0x000fc60000000f00 */
[----:B------:R-:W-:Y:S02]  /*0b80*/  IMAD.MOV.U32 R9, RZ, RZ, R13 ;  /* 0x000000ffff097224 */ /* 0x000fe400078e000d */
[----:B------:R-:W2:Y:S04]  /*0b90*/  LDG.E.64 R4, desc[UR12][R4.64] ;  /* 0x0000000c04047981 */ /* 0x000ea8000c1e1b00 */
[----:B------:R-:W2:Y:S01]  /*0ba0*/  LDG.E.64 R8, desc[UR12][R8.64] ;  /* 0x0000000c08087981 */ /* 0x000ea2000c1e1b00 */
[----:B------:R-:W-:Y:S01]  /*0bb0*/  UIADD3 UR5, UPT, UPT, UR5, 0x1, URZ ;  /* 0x0000000105057890 */ /* 0x000fe2000fffe0ff */
[----:B------:R-:W-:Y:S02]  /*0bc0*/  IADD3 R10, P0, PT, R10, 0x8, RZ ;  /* 0x000000080a0a7810 */ /* 0x000fe40007f1e0ff */
[----:B------:R-:W-:Y:S01]  /*0bd0*/  IADD3 R11, PT, PT, R11, 0x1, RZ ;  /* 0x000000010b0b7810 */ /* 0x000fe20007ffe0ff */
[----:B------:R-:W-:Y:S01]  /*0be0*/  UISETP.NE.AND UP0, UPT, UR5, URZ, UPT ;  /* 0x000000ff0500728c */ /* 0x000fe2000bf05270 */
[----:B------:R-:W-:Y:S01]  /*0bf0*/  IADD3.X R13, PT, PT, RZ, R13, RZ, P0, !PT ;  /* 0x0000000dff0d7210 */ /* 0x000fe200007fe4ff */
[----:B--2---:R-:W-:-:S07]  /*0c00*/  DFMA R22, R4, R8, R22 ;  /* 0x000000080416722b */ /* 0x004fce0000000016 */
[----:B------:R-:W-:Y:S05]  /*0c10*/  BRA.U UP0, `(.L_x_5) ;  /* 0xfffffffd00d07547 */ /* 0x000fea000b83ffff */
.L_x_0:
[----:B------:R-:W0:Y:S01]  /*0c20*/  LDC.64 R4, c[0x0][0x390] ;  /* 0x0000e400ff047b82 */ /* 0x000e220000000a00 */
[----:B------:R-:W-:-:S04]  /*0c30*/  IMAD R3, R3, UR11, R0 ;  /* 0x0000000b03037c24 */ /* 0x000fc8000f8e0200 */
[----:B------:R-:W-:-:S04]  /*0c40*/  IMAD R3, R3, UR14, R2 ;  /* 0x0000000e03037c24 */ /* 0x000fc8000f8e0202 */
[----:B0-----:R-:W-:-:S05]  /*0c50*/  IMAD.WIDE R2, R3, 0x8, R4 ;  /* 0x0000000803027825 */ /* 0x001fca00078e0204 */
[----:B------:R-:W-:Y:S01]  /*0c60*/  STG.E.64 desc[UR12][R2.64], R22 ;  /* 0x0000001602007986 */ /* 0x000fe2000c101b0c */
[----:B------:R-:W-:Y:S05]  /*0c70*/  EXIT ;  /* 0x000000000000794d */ /* 0x000fea0003800000 */
.L_x_6:
[----:B------:R-:W-:-:S00]  /*0c80*/  BRA `(.L_x_6) ;  /* 0xfffffffc00fc7947 */ /* 0x000fc0000383ffff */
[----:B------:R-:W-:-:S00]  /*0c90*/  NOP ;  /* 0x0000000000007918 */ /* 0x000fc00000000000 */
        /* <DEDUP_REMOVED lines=14> */
.L_x_7:


//--------------------- .nv.shared.reserved.0     --------------------------
	.section	.nv.shared.reserved.0,"aw",@nobits
	.weak		__nv_reservedSMEM_offset_0_alias
	.size		__nv_reservedSMEM_offset_0_alias, 0, 64
	.other		__nv_reservedSMEM_offset_0_alias,@"STO_CUDA_RESERVED_SHARED STV_DEFAULT"
__nv_reservedSMEM_offset_0_alias:
	.zero		0
	.zero		64


//--------------------- .nv.constant0._Z20transformacao_linearPdS_S_iiii --------------------------
	.section	.nv.constant0._Z20transformacao_linearPdS_S_iiii,"a",@progbits
	.sectionflags	@""
	.align	4
.nv.constant0._Z20transformacao_linearPdS_S_iiii:
	.zero		936


//--------------------- SYMBOLS --------------------------

	.type		.nv.reservedSmem.offset0,@object
	.size		.nv.reservedSmem.offset0,0x4
